//
// Generated by NVIDIA NVVM Compiler
//
// Compiler Build ID: CL-36424714
// Cuda compilation tools, release 13.0, V13.0.88
// Based on NVVM 20.0.0
//

.version 9.0
.target sm_100
.address_size 64

	// .globl	_Z12reverseColorP8PPMImage

.visible .entry _Z12reverseColorP8PPMImage(
	.param .u64 .ptr .align 1 _Z12reverseColorP8PPMImage_param_0
)
{
	.reg .pred 	%p<3>;
	.reg .b16 	%rs<10>;
	.reg .b32 	%r<11>;
	.reg .b64 	%rd<13>;

	ld.param.u64 	%rd2, [_Z12reverseColorP8PPMImage_param_0];
	cvta.to.global.u64 	%rd1, %rd2;
	ld.global.v2.u32 	{%r3, %r4}, [%rd1];
	mul.lo.s32 	%r5, %r4, %r3;
	setp.lt.s32 	%p1, %r5, 1;
	@%p1 bra 	$L__BB0_3;
	mov.b32 	%r10, 0;
$L__BB0_2:
	ld.global.u8 	%rs1, [%rd1+8];
	ld.global.u64 	%rd3, [%rd1+16];
	cvta.to.global.u64 	%rd4, %rd3;
	mul.wide.u32 	%rd5, %r10, 3;
	add.s64 	%rd6, %rd4, %rd5;
	ld.global.u8 	%rs2, [%rd6];
	sub.s16 	%rs3, %rs1, %rs2;
	st.global.u8 	[%rd6], %rs3;
	ld.global.u8 	%rs4, [%rd1+8];
	ld.global.u64 	%rd7, [%rd1+16];
	cvta.to.global.u64 	%rd8, %rd7;
	add.s64 	%rd9, %rd8, %rd5;
	ld.global.u8 	%rs5, [%rd9+1];
	sub.s16 	%rs6, %rs4, %rs5;
	st.global.u8 	[%rd9+1], %rs6;
	ld.global.u8 	%rs7, [%rd1+8];
	ld.global.u64 	%rd10, [%rd1+16];
	cvta.to.global.u64 	%rd11, %rd10;
	add.s64 	%rd12, %rd11, %rd5;
	ld.global.u8 	%rs8, [%rd12+2];
	sub.s16 	%rs9, %rs7, %rs8;
	st.global.u8 	[%rd12+2], %rs9;
	add.s32 	%r10, %r10, 1;
	ld.global.v2.u32 	{%r7, %r8}, [%rd1];
	mul.lo.s32 	%r9, %r8, %r7;
	setp.lt.s32 	%p2, %r10, %r9;
	@%p2 bra 	$L__BB0_2;
$L__BB0_3:
	ret;

}
	// .globl	_Z5greenP8PPMImage
.visible .entry _Z5greenP8PPMImage(
	.param .u64 .ptr .align 1 _Z5greenP8PPMImage_param_0
)
{
	.reg .pred 	%p<3>;
	.reg .b16 	%rs<4>;
	.reg .b32 	%r<14>;
	.reg .b64 	%rd<13>;
	.reg .b64 	%fd<7>;

	ld.param.u64 	%rd2, [_Z5greenP8PPMImage_param_0];
	cvta.to.global.u64 	%rd1, %rd2;
	ld.global.v2.u32 	{%r3, %r4}, [%rd1];
	mul.lo.s32 	%r5, %r4, %r3;
	setp.lt.s32 	%p1, %r5, 1;
	@%p1 bra 	$L__BB1_3;
	mov.b32 	%r13, 0;
$L__BB1_2:
	ld.global.u64 	%rd3, [%rd1+16];
	cvta.to.global.u64 	%rd4, %rd3;
	mul.wide.u32 	%rd5, %r13, 3;
	add.s64 	%rd6, %rd4, %rd5;
	ld.global.u8 	%rs1, [%rd6];
	cvt.rn.f64.u16 	%fd1, %rs1;
	mul.f64 	%fd2, %fd1, 0d3FCB367A0F9096BC;
	cvt.rzi.u32.f64 	%r7, %fd2;
	st.global.u8 	[%rd6], %r7;
	ld.global.u64 	%rd7, [%rd1+16];
	cvta.to.global.u64 	%rd8, %rd7;
	add.s64 	%rd9, %rd8, %rd5;
	ld.global.u8 	%rs2, [%rd9+1];
	cvt.rn.f64.u16 	%fd3, %rs2;
	mul.f64 	%fd4, %fd3, 0d3FE6E2EB1C432CA5;
	cvt.rzi.u32.f64 	%r8, %fd4;
	st.global.u8 	[%rd9+1], %r8;
	ld.global.u64 	%rd10, [%rd1+16];
	cvta.to.global.u64 	%rd11, %rd10;
	add.s64 	%rd12, %rd11, %rd5;
	ld.global.u8 	%rs3, [%rd12+2];
	cvt.rn.f64.u16 	%fd5, %rs3;
	mul.f64 	%fd6, %fd5, 0d3FB27BB2FEC56D5D;
	cvt.rzi.u32.f64 	%r9, %fd6;
	st.global.u8 	[%rd12+2], %r9;
	add.s32 	%r13, %r13, 1;
	ld.global.v2.u32 	{%r10, %r11}, [%rd1];
	mul.lo.s32 	%r12, %r11, %r10;
	setp.lt.s32 	%p2, %r13, %r12;
	@%p2 bra 	$L__BB1_2;
$L__BB1_3:
	ret;

}
	// .globl	_Z7stripedP8PPMImage
.visible .entry _Z7stripedP8PPMImage(
	.param .u64 .ptr .align 1 _Z7stripedP8PPMImage_param_0
)
{
	.reg .pred 	%p<4>;
	.reg .b16 	%rs<10>;
	.reg .b32 	%r<20>;
	.reg .b64 	%rd<13>;

	ld.param.u64 	%rd2, [_Z7stripedP8PPMImage_param_0];
	cvta.to.global.u64 	%rd1, %rd2;
	ld.global.v2.u32 	{%r19, %r18}, [%rd1];
	mul.lo.s32 	%r11, %r18, %r19;
	setp.lt.s32 	%p1, %r11, 1;
	@%p1 bra 	$L__BB2_5;
	mov.b32 	%r17, 0;
$L__BB2_2:
	mul.lo.s32 	%r13, %r17, -1431655765;
	setp.gt.u32 	%p2, %r13, 1431655765;
	@%p2 bra 	$L__BB2_4;
	ld.global.u8 	%rs1, [%rd1+8];
	ld.global.u64 	%rd3, [%rd1+16];
	cvta.to.global.u64 	%rd4, %rd3;
	mul.wide.u32 	%rd5, %r17, 3;
	add.s64 	%rd6, %rd4, %rd5;
	ld.global.u8 	%rs2, [%rd6];
	sub.s16 	%rs3, %rs1, %rs2;
	st.global.u8 	[%rd6], %rs3;
	ld.global.u8 	%rs4, [%rd1+8];
	ld.global.u64 	%rd7, [%rd1+16];
	cvta.to.global.u64 	%rd8, %rd7;
	add.s64 	%rd9, %rd8, %rd5;
	ld.global.u8 	%rs5, [%rd9+1];
	sub.s16 	%rs6, %rs4, %rs5;
	st.global.u8 	[%rd9+1], %rs6;
	ld.global.u8 	%rs7, [%rd1+8];
	ld.global.u64 	%rd10, [%rd1+16];
	cvta.to.global.u64 	%rd11, %rd10;
	add.s64 	%rd12, %rd11, %rd5;
	ld.global.u8 	%rs8, [%rd12+2];
	sub.s16 	%rs9, %rs7, %rs8;
	st.global.u8 	[%rd12+2], %rs9;
	ld.global.v2.u32 	{%r19, %r18}, [%rd1];
$L__BB2_4:
	add.s32 	%r17, %r17, 1;
	mul.lo.s32 	%r14, %r18, %r19;
	setp.lt.s32 	%p3, %r17, %r14;
	@%p3 bra 	$L__BB2_2;
$L__BB2_5:
	ret;

}


// ===== COMPILED SASS (sm_100) =====

	.target	sm_100

	.elftype	@"ET_EXEC"


//--------------------- .note.nv.tkinfo           --------------------------
	.section	.note.nv.tkinfo,"",@"SHT_NOTE"
	.sectionflags	@"SHF_NOTE_NV_TKINFO"
	.tkinfo
        /*0018*/ 	.word	0x00000002
        /*0030*/ 	.string	""
        /*0030*/ 	.string	"ptxas"
        /*0030*/ 	.string	"Cuda compilation tools, release 13.0, V13.0.88"
        /*0030*/ 	.string	"Build cuda_13.0.r13.0/compiler.36424714_0"
        /*0030*/ 	.string	"-arch sm_100 -m 64 "



//--------------------- .note.nv.cuinfo           --------------------------
	.section	.note.nv.cuinfo,"",@"SHT_NOTE"
	.sectionflags	@"SHF_NOTE_NV_CUINFO"
        /*0018*/ 	.short	0x0002
        /*001a*/ 	.short	0x0064
        /*001c*/ 	.short	0x0082
	.zero		2


//--------------------- .nv.info                  --------------------------
	.section	.nv.info,"",@"SHT_CUDA_INFO"
	.align	4


	//----- nvinfo : EIATTR_REGCOUNT
	.align		4
        /*0000*/ 	.byte	0x04, 0x2f
        /*0002*/ 	.short	(.L_1 - .L_0)
	.align		4
.L_0:
        /*0004*/ 	.word	index@(_Z12reverseColorP8PPMImage)
        /*0008*/ 	.word	0x00000010


	//----- nvinfo : EIATTR_FRAME_SIZE
	.align		4
.L_1:
        /*000c*/ 	.byte	0x04, 0x11
        /*000e*/ 	.short	(.L_3 - .L_2)
	.align		4
.L_2:
        /*0010*/ 	.word	index@(_Z12reverseColorP8PPMImage)
        /*0014*/ 	.word	0x00000000


	//----- nvinfo : EIATTR_REGCOUNT
	.align		4
.L_3:
        /*0018*/ 	.byte	0x04, 0x2f
        /*001a*/ 	.short	(.L_5 - .L_4)
	.align		4
.L_4:
        /*001c*/ 	.word	index@(_Z5greenP8PPMImage)
        /*0020*/ 	.word	0x00000012


	//----- nvinfo : EIATTR_FRAME_SIZE
	.align		4
.L_5:
        /*0024*/ 	.byte	0x04, 0x11
        /*0026*/ 	.short	(.L_7 - .L_6)
	.align		4
.L_6:
        /*0028*/ 	.word	index@(_Z5greenP8PPMImage)
        /*002c*/ 	.word	0x00000000


	//----- nvinfo : EIATTR_REGCOUNT
	.align		4
.L_7:
        /*0030*/ 	.byte	0x04, 0x2f
        /*0032*/ 	.short	(.L_9 - .L_8)
	.align		4
.L_8:
        /*0034*/ 	.word	index@(_Z7stripedP8PPMImage)
        /*0038*/ 	.word	0x00000010


	//----- nvinfo : EIATTR_FRAME_SIZE
	.align		4
.L_9:
        /*003c*/ 	.byte	0x04, 0x11
        /*003e*/ 	.short	(.L_11 - .L_10)
	.align		4
.L_10:
        /*0040*/ 	.word	index@(_Z7stripedP8PPMImage)
        /*0044*/ 	.word	0x00000000


	//----- nvinfo : EIATTR_MIN_STACK_SIZE
	.align		4
.L_11:
        /*0048*/ 	.byte	0x04, 0x12
        /*004a*/ 	.short	(.L_13 - .L_12)
	.align		4
.L_12:
        /*004c*/ 	.word	index@(_Z7stripedP8PPMImage)
        /*0050*/ 	.word	0x00000000


	//----- nvinfo : EIATTR_MIN_STACK_SIZE
	.align		4
.L_13:
        /*0054*/ 	.byte	0x04, 0x12
        /*0056*/ 	.short	(.L_15 - .L_14)
	.align		4
.L_14:
        /*0058*/ 	.word	index@(_Z5greenP8PPMImage)
        /*005c*/ 	.word	0x00000000


	//----- nvinfo : EIATTR_MIN_STACK_SIZE
	.align		4
.L_15:
        /*0060*/ 	.byte	0x04, 0x12
        /*0062*/ 	.short	(.L_17 - .L_16)
	.align		4
.L_16:
        /*0064*/ 	.word	index@(_Z12reverseColorP8PPMImage)
        /*0068*/ 	.word	0x00000000
.L_17:


//--------------------- .nv.compat                --------------------------
	.section	.nv.compat,"",@"SHT_CUDA_COMPAT_INFO"
	.align	4
        /*0000*/ 	.byte	0x02, 0x09, 0x00, 0x00, 0x02, 0x02, 0x01, 0x00, 0x02, 0x05, 0x05, 0x00, 0x03, 0x07, 0x01, 0x01
        /*0010*/ 	.byte	0x02, 0x03, 0x00, 0x00, 0x02, 0x06, 0x01, 0x00, 0x04, 0x0b, 0x08, 0x00, 0x01, 0x00, 0x00, 0x00
        /*0020*/ 	.byte	0x00, 0x00, 0x00, 0x00


//--------------------- .nv.info._Z7stripedP8PPMImage --------------------------
	.section	.nv.info._Z7stripedP8PPMImage,"",@"SHT_CUDA_INFO"
	.sectionflags	@""
	.align	4


	//----- nvinfo : EIATTR_CUDA_API_VERSION
	.align		4
        /*0000*/ 	.byte	0x04, 0x37
        /*0002*/ 	.short	(.L_19 - .L_18)
.L_18:
        /*0004*/ 	.word	0x00000082


	//----- nvinfo : EIATTR_KPARAM_INFO
	.align		4
.L_19:
        /*0008*/ 	.byte	0x04, 0x17
        /*000a*/ 	.short	(.L_21 - .L_20)
.L_20:
        /*000c*/ 	.word	0x00000000
        /*0010*/ 	.short	0x0000
        /*0012*/ 	.short	0x0000
        /*0014*/ 	.byte	0x00, 0xf5, 0x21, 0x00


	//----- nvinfo : EIATTR_SPARSE_MMA_MASK
	.align		4
.L_21:
        /*0018*/ 	.byte	0x03, 0x50
        /*001a*/ 	.short	0x0000


	//----- nvinfo : EIATTR_MAXREG_COUNT
	.align		4
        /*001c*/ 	.byte	0x03, 0x1b
        /*001e*/ 	.short	0x00ff


	//----- nvinfo : EIATTR_MERCURY_ISA_VERSION
	.align		4
        /*0020*/ 	.byte	0x03, 0x5f
        /*0022*/ 	.short	0x0101


	//----- nvinfo : EIATTR_VRC_CTA_INIT_COUNT
	.align		4
        /*0024*/ 	.byte	0x02, 0x4a
	.zero		1
	.zero		1


	//----- nvinfo : EIATTR_EXIT_INSTR_OFFSETS
	.align		4
        /*0028*/ 	.byte	0x04, 0x1c
        /*002a*/ 	.short	(.L_23 - .L_22)


	//   ....[0]....
.L_22:
        /*002c*/ 	.word	0x00000060


	//   ....[1]....
        /*0030*/ 	.word	0x000002b0


	//----- nvinfo : EIATTR_CBANK_PARAM_SIZE
	.align		4
.L_23:
        /*0034*/ 	.byte	0x03, 0x19
        /*0036*/ 	.short	0x0008


	//----- nvinfo : EIATTR_PARAM_CBANK
	.align		4
        /*0038*/ 	.byte	0x04, 0x0a
        /*003a*/ 	.short	(.L_25 - .L_24)
	.align		4
.L_24:
        /*003c*/ 	.word	index@(.nv.constant0._Z7stripedP8PPMImage)
        /*0040*/ 	.short	0x0380
        /*0042*/ 	.short	0x0008


	//----- nvinfo : EIATTR_SW_WAR
	.align		4
.L_25:
        /*0044*/ 	.byte	0x04, 0x36
        /*0046*/ 	.short	(.L_27 - .L_26)
.L_26:
        /*0048*/ 	.word	0x00000008
.L_27:


//--------------------- .nv.info._Z5greenP8PPMImage --------------------------
	.section	.nv.info._Z5greenP8PPMImage,"",@"SHT_CUDA_INFO"
	.sectionflags	@""
	.align	4


	//----- nvinfo : EIATTR_CUDA_API_VERSION
	.align		4
        /*0000*/ 	.byte	0x04, 0x37
        /*0002*/ 	.short	(.L_29 - .L_28)
.L_28:
        /*0004*/ 	.word	0x00000082


	//----- nvinfo : EIATTR_KPARAM_INFO
	.align		4
.L_29:
        /*0008*/ 	.byte	0x04, 0x17
        /*000a*/ 	.short	(.L_31 - .L_30)
.L_30:
        /*000c*/ 	.word	0x00000000
        /*0010*/ 	.short	0x0000
        /*0012*/ 	.short	0x0000
        /*0014*/ 	.byte	0x00, 0xf5, 0x21, 0x00


	//----- nvinfo : EIATTR_SPARSE_MMA_MASK
	.align		4
.L_31:
        /*0018*/ 	.byte	0x03, 0x50
        /*001a*/ 	.short	0x0000


	//----- nvinfo : EIATTR_MAXREG_COUNT
	.align		4
        /*001c*/ 	.byte	0x03, 0x1b
        /*001e*/ 	.short	0x00ff


	//----- nvinfo : EIATTR_MERCURY_ISA_VERSION
	.align		4
        /*0020*/ 	.byte	0x03, 0x5f
        /*0022*/ 	.short	0x0101


	//----- nvinfo : EIATTR_VRC_CTA_INIT_COUNT
	.align		4
        /*0024*/ 	.byte	0x02, 0x4a
	.zero		1
	.zero		1


	//----- nvinfo : EIATTR_EXIT_INSTR_OFFSETS
	.align		4
        /*0028*/ 	.byte	0x04, 0x1c
        /*002a*/ 	.short	(.L_33 - .L_32)


	//   ....[0]....
.L_32:
        /*002c*/ 	.word	0x00000060


	//   ....[1]....
        /*0030*/ 	.word	0x00000280


	//----- nvinfo : EIATTR_CBANK_PARAM_SIZE
	.align		4
.L_33:
        /*0034*/ 	.byte	0x03, 0x19
        /*0036*/ 	.short	0x0008


	//----- nvinfo : EIATTR_PARAM_CBANK
	.align		4
        /*0038*/ 	.byte	0x04, 0x0a
        /*003a*/ 	.short	(.L_35 - .L_34)
	.align		4
.L_34:
        /*003c*/ 	.word	index@(.nv.constant0._Z5greenP8PPMImage)
        /*0040*/ 	.short	0x0380
        /*0042*/ 	.short	0x0008


	//----- nvinfo : EIATTR_SW_WAR
	.align		4
.L_35:
        /*0044*/ 	.byte	0x04, 0x36
        /*0046*/ 	.short	(.L_37 - .L_36)
.L_36:
        /*0048*/ 	.word	0x00000008
.L_37:


//--------------------- .nv.info._Z12reverseColorP8PPMImage --------------------------
	.section	.nv.info._Z12reverseColorP8PPMImage,"",@"SHT_CUDA_INFO"
	.sectionflags	@""
	.align	4


	//----- nvinfo : EIATTR_CUDA_API_VERSION
	.align		4
        /*0000*/ 	.byte	0x04, 0x37
        /*0002*/ 	.short	(.L_39 - .L_38)
.L_38:
        /*0004*/ 	.word	0x00000082


	//----- nvinfo : EIATTR_KPARAM_INFO
	.align		4
.L_39:
        /*0008*/ 	.byte	0x04, 0x17
        /*000a*/ 	.short	(.L_41 - .L_40)
.L_40:
        /*000c*/ 	.word	0x00000000
        /*0010*/ 	.short	0x0000
        /*0012*/ 	.short	0x0000
        /*0014*/ 	.byte	0x00, 0xf5, 0x21, 0x00


	//----- nvinfo : EIATTR_SPARSE_MMA_MASK
	.align		4
.L_41:
        /*0018*/ 	.byte	0x03, 0x50
        /*001a*/ 	.short	0x0000


	//----- nvinfo : EIATTR_MAXREG_COUNT
	.align		4
        /*001c*/ 	.byte	0x03, 0x1b
        /*001e*/ 	.short	0x00ff


	//----- nvinfo : EIATTR_MERCURY_ISA_VERSION
	.align		4
        /*0020*/ 	.byte	0x03, 0x5f
        /*0022*/ 	.short	0x0101


	//----- nvinfo : EIATTR_VRC_CTA_INIT_COUNT
	.align		4
        /*0024*/ 	.byte	0x02, 0x4a
	.zero		1
	.zero		1


	//----- nvinfo : EIATTR_EXIT_INSTR_OFFSETS
	.align		4
        /*0028*/ 	.byte	0x04, 0x1c
        /*002a*/ 	.short	(.L_43 - .L_42)


	//   ....[0]....
.L_42:
        /*002c*/ 	.word	0x00000060


	//   ....[1]....
        /*0030*/ 	.word	0x00000250


	//----- nvinfo : EIATTR_CBANK_PARAM_SIZE
	.align		4
.L_43:
        /*0034*/ 	.byte	0x03, 0x19
        /*0036*/ 	.short	0x0008


	//----- nvinfo : EIATTR_PARAM_CBANK
	.align		4
        /*0038*/ 	.byte	0x04, 0x0a
        /*003a*/ 	.short	(.L_45 - .L_44)
	.align		4
.L_44:
        /*003c*/ 	.word	index@(.nv.constant0._Z12reverseColorP8PPMImage)
        /*0040*/ 	.short	0x0380
        /*0042*/ 	.short	0x0008


	//----- nvinfo : EIATTR_SW_WAR
	.align		4
.L_45:
        /*0044*/ 	.byte	0x04, 0x36
        /*0046*/ 	.short	(.L_47 - .L_46)
.L_46:
        /*0048*/ 	.word	0x00000008
.L_47:


//--------------------- .nv.callgraph             --------------------------
	.section	.nv.callgraph,"",@"SHT_CUDA_CALLGRAPH"
	.align	4
	.sectionentsize	8
	.align		4
        /*0000*/ 	.word	0x00000000
	.align		4
        /*0004*/ 	.word	0xffffffff
	.align		4
        /*0008*/ 	.word	0x00000000
	.align		4
        /*000c*/ 	.word	0xfffffffe
	.align		4
        /*0010*/ 	.word	0x00000000
	.align		4
        /*0014*/ 	.word	0xfffffffd
	.align		4
        /*0018*/ 	.word	0x00000000
	.align		4
        /*001c*/ 	.word	0xfffffffc


//--------------------- .text._Z7stripedP8PPMImage --------------------------
	.section	.text._Z7stripedP8PPMImage,"ax",@progbits
	.align	128
        .global         _Z7stripedP8PPMImage
        .type           _Z7stripedP8PPMImage,@function
        .size           _Z7stripedP8PPMImage,(.L_x_7 - _Z7stripedP8PPMImage)
        .other          _Z7stripedP8PPMImage,@"STO_CUDA_ENTRY STV_DEFAULT"
_Z7stripedP8PPMImage:
.text._Z7stripedP8PPMImage:
[----:B------:R-:W-:Y:S08]  /*0000*/  LDC R1, c[0x0][0x37c] ;  /* 0x0000df00ff017b82 */ /* 0x000ff00000000800 */
[----:B------:R-:W0:Y:S01]  /*0010*/  LDC.64 R2, c[0x0][0x380] ;  /* 0x0000e000ff027b82 */ /* 0x000e220000000a00 */
[----:B------:R-:W0:Y:S02]  /*0020*/  LDCU.64 UR4, c[0x0][0x358] ;  /* 0x00006b00ff0477ac */ /* 0x000e240008000a00 */
[----:B0-----:R-:W2:Y:S02]  /*0030*/  LDG.E.64 R2, desc[UR4][R2.64] ;  /* 0x0000000402027981 */ /* 0x001ea4000c1e1b00 */
[----:B--2---:R-:W-:-:S05]  /*0040*/  IMAD R0, R2, R3, RZ ;  /* 0x0000000302007224 */ /* 0x004fca00078e02ff */
[----:B------:R-:W-:-:S13]  /*0050*/  ISETP.GE.AND P0, PT, R0, 0x1, PT ;  /* 0x000000010000780c */ /* 0x000fda0003f06270 */
[----:B------:R-:W-:Y:S05]  /*0060*/  @!P0 EXIT ;  /* 0x000000000000894d */ /* 0x000fea0003800000 */
[----:B------:R-:W-:Y:S02]  /*0070*/  HFMA2 R0, -RZ, RZ, 0, 0 ;  /* 0x00000000ff007431 */ /* 0x000fe400000001ff */
[----:B------:R-:W-:Y:S02]  /*0080*/  IMAD.MOV.U32 R4, RZ, RZ, R2 ;  /* 0x000000ffff047224 */ /* 0x000fe400078e0002 */
[----:B------:R-:W-:-:S07]  /*0090*/  IMAD.MOV.U32 R5, RZ, RZ, R3 ;  /* 0x000000ffff057224 */ /* 0x000fce00078e0003 */
.L_x_1:
[----:B------:R-:W-:-:S05]  /*00a0*/  IMAD R2, R0, -0x55555555, RZ ;  /* 0xaaaaaaab00027824 */ /* 0x000fca00078e02ff */
[----:B------:R-:W-:-:S13]  /*00b0*/  ISETP.GT.U32.AND P0, PT, R2, 0x55555555, PT ;  /* 0x555555550200780c */ /* 0x000fda0003f04070 */
[----:B------:R-:W-:Y:S05]  /*00c0*/  @P0 BRA `(.L_x_0) ;  /* 0x0000000000680947 */ /* 0x000fea0003800000 */
[----:B------:R-:W0:Y:S02]  /*00d0*/  LDC.64 R2, c[0x0][0x380] ;  /* 0x0000e000ff027b82 */ /* 0x000e240000000a00 */
[----:B0-----:R-:W2:Y:S04]  /*00e0*/  LDG.E.64 R4, desc[UR4][R2.64+0x10] ;  /* 0x0000100402047981 */ /* 0x001ea8000c1e1b00 */
[----:B------:R-:W3:Y:S01]  /*00f0*/  LDG.E.U8 R6, desc[UR4][R2.64+0x8] ;  /* 0x0000080402067981 */ /* 0x000ee2000c1e1100 */
[----:B--2---:R-:W-:-:S05]  /*0100*/  IMAD.WIDE.U32 R4, R0, 0x3, R4 ;  /* 0x0000000300047825 */ /* 0x004fca00078e0004 */
[----:B------:R-:W2:Y:S02]  /*0110*/  LDG.E.U8 R7, desc[UR4][R4.64] ;  /* 0x0000000404077981 */ /* 0x000ea4000c1e1100 */
[----:B--2---:R-:W-:-:S05]  /*0120*/  IMAD.MOV R7, RZ, RZ, -R7 ;  /* 0x000000ffff077224 */ /* 0x004fca00078e0a07 */
[----:B------:R-:W-:-:S04]  /*0130*/  PRMT R11, R7, 0x7710, RZ ;  /* 0x00007710070b7816 */ /* 0x000fc800000000ff */
[----:B---3--:R-:W-:-:S05]  /*0140*/  IADD3 R11, PT, PT, R6, R11, RZ ;  /* 0x0000000b060b7210 */ /* 0x008fca0007ffe0ff */
[----:B------:R0:W-:Y:S04]  /*0150*/  STG.E.U8 desc[UR4][R4.64], R11 ;  /* 0x0000000b04007986 */ /* 0x0001e8000c101104 */
[----:B------:R-:W2:Y:S04]  /*0160*/  LDG.E.64 R6, desc[UR4][R2.64+0x10] ;  /* 0x0000100402067981 */ /* 0x000ea8000c1e1b00 */
        /* <DEDUP_REMOVED lines=8> */
[----:B0-----:R-:W3:Y:S01]  /*01f0*/  LDG.E.U8 R4, desc[UR4][R2.64+0x8] ;  /* 0x0000080402047981 */ /* 0x001ee2000c1e1100 */
[----:B--2---:R-:W-:-:S05]  /*0200*/  IMAD.WIDE.U32 R8, R0, 0x3, R8 ;  /* 0x0000000300087825 */ /* 0x004fca00078e0008 */
[----:B------:R-:W2:Y:S02]  /*0210*/  LDG.E.U8 R5, desc[UR4][R8.64+0x2] ;  /* 0x0000020408057981 */ /* 0x000ea4000c1e1100 */
[----:B--2---:R-:W-:-:S05]  /*0220*/  IMAD.MOV R5, RZ, RZ, -R5 ;  /* 0x000000ffff057224 */ /* 0x004fca00078e0a05 */
[----:B------:R-:W-:-:S04]  /*0230*/  PRMT R11, R5, 0x7710, RZ ;  /* 0x00007710050b7816 */ /* 0x000fc800000000ff */
[----:B---3--:R-:W-:-:S05]  /*0240*/  IADD3 R11, PT, PT, R4, R11, RZ ;  /* 0x0000000b040b7210 */ /* 0x008fca0007ffe0ff */
[----:B------:R1:W-:Y:S04]  /*0250*/  STG.E.U8 desc[UR4][R8.64+0x2], R11 ;  /* 0x0000020b08007986 */ /* 0x0003e8000c101104 */
[----:B------:R1:W5:Y:S02]  /*0260*/  LDG.E.64 R4, desc[UR4][R2.64] ;  /* 0x0000000402047981 */ /* 0x000364000c1e1b00 */
.L_x_0:
[----:B-1---5:R-:W-:Y:S01]  /*0270*/  IMAD R3, R4, R5, RZ ;  /* 0x0000000504037224 */ /* 0x022fe200078e02ff */
[----:B------:R-:W-:-:S04]  /*0280*/  IADD3 R0, PT, PT, R0, 0x1, RZ ;  /* 0x0000000100007810 */ /* 0x000fc80007ffe0ff */
[----:B------:R-:W-:-:S13]  /*0290*/  ISETP.GE.AND P0, PT, R0, R3, PT ;  /* 0x000000030000720c */ /* 0x000fda0003f06270 */
[----:B------:R-:W-:Y:S05]  /*02a0*/  @!P0 BRA `(.L_x_1) ;  /* 0xfffffffc007c8947 */ /* 0x000fea000383ffff */
[----:B------:R-:W-:Y:S05]  /*02b0*/  EXIT ;  /* 0x000000000000794d */ /* 0x000fea0003800000 */
.L_x_2:
[----:B------:R-:W-:-:S00]  /*02c0*/  BRA `(.L_x_2) ;  /* 0xfffffffc00fc7947 */ /* 0x000fc0000383ffff */
[----:B------:R-:W-:-:S00]  /*02d0*/  NOP ;  /* 0x0000000000007918 */ /* 0x000fc00000000000 */
        /* <DEDUP_REMOVED lines=10> */
.L_x_7:


//--------------------- .text._Z5greenP8PPMImage  --------------------------
	.section	.text._Z5greenP8PPMImage,"ax",@progbits
	.align	128
        .global         _Z5greenP8PPMImage
        .type           _Z5greenP8PPMImage,@function
        .size           _Z5greenP8PPMImage,(.L_x_8 - _Z5greenP8PPMImage)
        .other          _Z5greenP8PPMImage,@"STO_CUDA_ENTRY STV_DEFAULT"
_Z5greenP8PPMImage:
.text._Z5greenP8PPMImage:
[----:B------:R-:W-:Y:S08]  /*0000*/  LDC R1, c[0x0][0x37c] ;  /* 0x0000df00ff017b82 */ /* 0x000ff00000000800 */
[----:B------:R-:W0:Y:S01]  /*0010*/  LDC.64 R2, c[0x0][0x380] ;  /* 0x0000e000ff027b82 */ /* 0x000e220000000a00 */
[----:B------:R-:W0:Y:S02]  /*0020*/  LDCU.64 UR4, c[0x0][0x358] ;  /* 0x00006b00ff0477ac */ /* 0x000e240008000a00 */
[----:B0-----:R-:W2:Y:S02]  /*0030*/  LDG.E.64 R4, desc[UR4][R2.64] ;  /* 0x0000000402047981 */ /* 0x001ea4000c1e1b00 */
[----:B--2---:R-:W-:-:S05]  /*0040*/  IMAD R4, R4, R5, RZ ;  /* 0x0000000504047224 */ /* 0x004fca00078e02ff */
[----:B------:R-:W-:-:S13]  /*0050*/  ISETP.GE.AND P0, PT, R4, 0x1, PT ;  /* 0x000000010400780c */ /* 0x000fda0003f06270 */
[----:B------:R-:W-:Y:S05]  /*0060*/  @!P0 EXIT ;  /* 0x000000000000894d */ /* 0x000fea0003800000 */
[----:B------:R-:W-:-:S07]  /*0070*/  HFMA2 R0, -RZ, RZ, 0, 0 ;  /* 0x00000000ff007431 */ /* 0x000fce00000001ff */
.L_x_3:
[----:B------:R-:W2:Y:S02]  /*0080*/  LDG.E.64 R4, desc[UR4][R2.64+0x10] ;  /* 0x0000100402047981 */ /* 0x000ea4000c1e1b00 */
[----:B--2---:R-:W-:-:S05]  /*0090*/  IMAD.WIDE.U32 R4, R0, 0x3, R4 ;  /* 0x0000000300047825 */ /* 0x004fca00078e0004 */
[----:B------:R-:W2:Y:S01]  /*00a0*/  LDG.E.U8 R12, desc[UR4][R4.64] ;  /* 0x00000004040c7981 */ /* 0x000ea2000c1e1100 */
[----:B------:R-:W-:Y:S01]  /*00b0*/  UMOV UR6, 0xf9096bc ;  /* 0x0f9096bc00067882 */ /* 0x000fe20000000000 */
[----:B------:R-:W-:Y:S01]  /*00c0*/  UMOV UR7, 0x3fcb367a ;  /* 0x3fcb367a00077882 */ /* 0x000fe20000000000 */
[----:B--2---:R-:W0:Y:S02]  /*00d0*/  I2F.F64.U16 R6, R12 ;  /* 0x0000000c00067312 */ /* 0x004e240000101800 */
[----:B0-----:R-:W-:-:S10]  /*00e0*/  DMUL R6, R6, UR6 ;  /* 0x0000000606067c28 */ /* 0x001fd40008000000 */
[----:B------:R-:W0:Y:S02]  /*00f0*/  F2I.U32.F64.TRUNC R7, R6 ;  /* 0x0000000600077311 */ /* 0x000e24000030d000 */
[----:B0-----:R0:W-:Y:S04]  /*0100*/  STG.E.U8 desc[UR4][R4.64], R7 ;  /* 0x0000000704007986 */ /* 0x0011e8000c101104 */
[----:B------:R-:W2:Y:S02]  /*0110*/  LDG.E.64 R8, desc[UR4][R2.64+0x10] ;  /* 0x0000100402087981 */ /* 0x000ea4000c1e1b00 */
[----:B--2---:R-:W-:-:S05]  /*0120*/  IMAD.WIDE.U32 R8, R0, 0x3, R8 ;  /* 0x0000000300087825 */ /* 0x004fca00078e0008 */
[----:B------:R-:W2:Y:S01]  /*0130*/  LDG.E.U8 R14, desc[UR4][R8.64+0x1] ;  /* 0x00000104080e7981 */ /* 0x000ea2000c1e1100 */
[----:B------:R-:W-:Y:S01]  /*0140*/  UMOV UR6, 0x1c432ca5 ;  /* 0x1c432ca500067882 */ /* 0x000fe20000000000 */
[----:B------:R-:W-:Y:S01]  /*0150*/  UMOV UR7, 0x3fe6e2eb ;  /* 0x3fe6e2eb00077882 */ /* 0x000fe20000000000 */
[----:B--2---:R-:W1:Y:S02]  /*0160*/  I2F.F64.U16 R10, R14 ;  /* 0x0000000e000a7312 */ /* 0x004e640000101800 */
[----:B-1----:R-:W-:-:S10]  /*0170*/  DMUL R10, R10, UR6 ;  /* 0x000000060a0a7c28 */ /* 0x002fd40008000000 */
[----:B------:R-:W1:Y:S02]  /*0180*/  F2I.U32.F64.TRUNC R11, R10 ;  /* 0x0000000a000b7311 */ /* 0x000e64000030d000 */
[----:B-1----:R1:W-:Y:S04]  /*0190*/  STG.E.U8 desc[UR4][R8.64+0x1], R11 ;  /* 0x0000010b08007986 */ /* 0x0023e8000c101104 */
[----:B------:R-:W2:Y:S02]  /*01a0*/  LDG.E.64 R12, desc[UR4][R2.64+0x10] ;  /* 0x00001004020c7981 */ /* 0x000ea4000c1e1b00 */
[----:B--2---:R-:W-:-:S05]  /*01b0*/  IMAD.WIDE.U32 R12, R0, 0x3, R12 ;  /* 0x00000003000c7825 */ /* 0x004fca00078e000c */
[----:B------:R-:W0:Y:S01]  /*01c0*/  LDG.E.U8 R6, desc[UR4][R12.64+0x2] ;  /* 0x000002040c067981 */ /* 0x000e22000c1e1100 */
[----:B------:R-:W-:Y:S01]  /*01d0*/  UMOV UR6, 0xfec56d5d ;  /* 0xfec56d5d00067882 */ /* 0x000fe20000000000 */
[----:B------:R-:W-:Y:S01]  /*01e0*/  UMOV UR7, 0x3fb27bb2 ;  /* 0x3fb27bb200077882 */ /* 0x000fe20000000000 */
[----:B0-----:R-:W0:Y:S02]  /*01f0*/  I2F.F64.U16 R4, R6 ;  /* 0x0000000600047312 */ /* 0x001e240000101800 */
[----:B0-----:R-:W-:-:S10]  /*0200*/  DMUL R4, R4, UR6 ;  /* 0x0000000604047c28 */ /* 0x001fd40008000000 */
[----:B------:R-:W0:Y:S02]  /*0210*/  F2I.U32.F64.TRUNC R5, R4 ;  /* 0x0000000400057311 */ /* 0x000e24000030d000 */
[----:B0-----:R1:W-:Y:S04]  /*0220*/  STG.E.U8 desc[UR4][R12.64+0x2], R5 ;  /* 0x000002050c007986 */ /* 0x0013e8000c101104 */
[----:B------:R-:W2:Y:S01]  /*0230*/  LDG.E.64 R14, desc[UR4][R2.64] ;  /* 0x00000004020e7981 */ /* 0x000ea2000c1e1b00 */
[----:B------:R-:W-:Y:S01]  /*0240*/  IADD3 R0, PT, PT, R0, 0x1, RZ ;  /* 0x0000000100007810 */ /* 0x000fe20007ffe0ff */
[----:B--2---:R-:W-:-:S05]  /*0250*/  IMAD R15, R14, R15, RZ ;  /* 0x0000000f0e0f7224 */ /* 0x004fca00078e02ff */
[----:B------:R-:W-:-:S13]  /*0260*/  ISETP.GE.AND P0, PT, R0, R15, PT ;  /* 0x0000000f0000720c */ /* 0x000fda0003f06270 */
[----:B-1----:R-:W-:Y:S05]  /*0270*/  @!P0 BRA `(.L_x_3) ;  /* 0xfffffffc00808947 */ /* 0x002fea000383ffff */
[----:B------:R-:W-:Y:S05]  /*0280*/  EXIT ;  /* 0x000000000000794d */ /* 0x000fea0003800000 */
.L_x_4:
        /* <DEDUP_REMOVED lines=15> */
.L_x_8:


//--------------------- .text._Z12reverseColorP8PPMImage --------------------------
	.section	.text._Z12reverseColorP8PPMImage,"ax",@progbits
	.align	128
        .global         _Z12reverseColorP8PPMImage
        .type           _Z12reverseColorP8PPMImage,@function
        .size           _Z12reverseColorP8PPMImage,(.L_x_9 - _Z12reverseColorP8PPMImage)
        .other          _Z12reverseColorP8PPMImage,@"STO_CUDA_ENTRY STV_DEFAULT"
_Z12reverseColorP8PPMImage:
.text._Z12reverseColorP8PPMImage:
[----:B------:R-:W-:Y:S08]  /*0000*/  LDC R1, c[0x0][0x37c] ;  /* 0x0000df00ff017b82 */ /* 0x000ff00000000800 */
[----:B------:R-:W0:Y:S01]  /*0010*/  LDC.64 R2, c[0x0][0x380] ;  /* 0x0000e000ff027b82 */ /* 0x000e220000000a00 */
[----:B------:R-:W0:Y:S02]  /*0020*/  LDCU.64 UR4, c[0x0][0x358] ;  /* 0x00006b00ff0477ac */ /* 0x000e240008000a00 */
[----:B0-----:R-:W2:Y:S02]  /*0030*/  LDG.E.64 R4, desc[UR4][R2.64] ;  /* 0x0000000402047981 */ /* 0x001ea4000c1e1b00 */
[----:B--2---:R-:W-:-:S05]  /*0040*/  IMAD R4, R4, R5, RZ ;  /* 0x0000000504047224 */ /* 0x004fca00078e02ff */
[----:B------:R-:W-:-:S13]  /*0050*/  ISETP.GE.AND P0, PT, R4, 0x1, PT ;  /* 0x000000010400780c */ /* 0x000fda0003f06270 */
[----:B------:R-:W-:Y:S05]  /*0060*/  @!P0 EXIT ;  /* 0x000000000000894d */ /* 0x000fea0003800000 */
[----:B------:R-:W-:-:S07]  /*0070*/  IMAD.MOV.U32 R0, RZ, RZ, RZ ;  /* 0x000000ffff007224 */ /* 0x000fce00078e00ff */
.L_x_5:
        /* <DEDUP_REMOVED lines=24> */
[----:B------:R-:W2:Y:S01]  /*0200*/  LDG.E.64 R10, desc[UR4][R2.64] ;  /* 0x00000004020a7981 */ /* 0x000ea2000c1e1b00 */
[----:B------:R-:W-:Y:S01]  /*0210*/  IADD3 R0, PT, PT, R0, 0x1, RZ ;  /* 0x0000000100007810 */ /* 0x000fe20007ffe0ff */
[----:B--2---:R-:W-:-:S05]  /*0220*/  IMAD R11, R10, R11, RZ ;  /* 0x0000000b0a0b7224 */ /* 0x004fca00078e02ff */
[----:B------:R-:W-:-:S13]  /*0230*/  ISETP.GE.AND P0, PT, R0, R11, PT ;  /* 0x0000000b0000720c */ /* 0x000fda0003f06270 */
[----:B-1----:R-:W-:Y:S05]  /*0240*/  @!P0 BRA `(.L_x_5) ;  /* 0xfffffffc008c8947 */ /* 0x002fea000383ffff */
[----:B------:R-:W-:Y:S05]  /*0250*/  EXIT ;  /* 0x000000000000794d */ /* 0x000fea0003800000 */
.L_x_6:
        /* <DEDUP_REMOVED lines=10> */
.L_x_9:


//--------------------- .nv.shared.reserved.0     --------------------------
	.section	.nv.shared.reserved.0,"aw",@nobits
	.weak		__nv_reservedSMEM_offset_0_alias
	.size		__nv_reservedSMEM_offset_0_alias, 0, 64
	.other		__nv_reservedSMEM_offset_0_alias,@"STO_CUDA_RESERVED_SHARED STV_DEFAULT"
__nv_reservedSMEM_offset_0_alias:
	.zero		0
	.zero		64


//--------------------- .nv.constant0._Z7stripedP8PPMImage --------------------------
	.section	.nv.constant0._Z7stripedP8PPMImage,"a",@progbits
	.sectionflags	@""
	.align	4
.nv.constant0._Z7stripedP8PPMImage:
	.zero		904


//--------------------- .nv.constant0._Z5greenP8PPMImage --------------------------
	.section	.nv.constant0._Z5greenP8PPMImage,"a",@progbits
	.sectionflags	@""
	.align	4
.nv.constant0._Z5greenP8PPMImage:
	.zero		904


//--------------------- .nv.constant0._Z12reverseColorP8PPMImage --------------------------
	.section	.nv.constant0._Z12reverseColorP8PPMImage,"a",@progbits
	.sectionflags	@""
	.align	4
.nv.constant0._Z12reverseColorP8PPMImage:
	.zero		904


//--------------------- SYMBOLS --------------------------

	.type		.nv.reservedSmem.offset0,@object
	.size		.nv.reservedSmem.offset0,0x4
